	.headerflags	@"EF_CUDA_TEXMODE_UNIFIED EF_CUDA_64BIT_ADDRESS EF_CUDA_ACCELERATORS EF_CUDA_SM90 EF_CUDA_VIRTUAL_SM(EF_CUDA_SM90)"
	.elftype	@"ET_EXEC"


//--------------------- .nv.info                  --------------------------
	.section	.nv.info,"",@"SHT_CUDA_INFO"
	.align	4


	//----- nvinfo : EIATTR_REGCOUNT
	.align		4
        /*0000*/ 	.byte	0x04, 0x2f
        /*0002*/ 	.short	(.L_3 - .L_2)
	.align		4
.L_2:
        /*0004*/ 	.word	index@(triton_poi_fused__native_batch_norm_legit_no_training_leaky_relu_9)
        /*0008*/ 	.word	0x00000020


	//----- nvinfo : EIATTR_MIN_STACK_SIZE
	.align		4
.L_3:
        /*000c*/ 	.byte	0x04, 0x12
        /*000e*/ 	.short	(.L_5 - .L_4)
	.align		4
.L_4:
        /*0010*/ 	.word	index@(triton_poi_fused__native_batch_norm_legit_no_training_leaky_relu_9)
        /*0014*/ 	.word	0x00000000


	//----- nvinfo : EIATTR_FRAME_SIZE
	.align		4
.L_5:
        /*0018*/ 	.byte	0x04, 0x11
        /*001a*/ 	.short	(.L_7 - .L_6)
	.align		4
.L_6:
        /*001c*/ 	.word	index@(triton_poi_fused__native_batch_norm_legit_no_training_leaky_relu_9)
        /*0020*/ 	.word	0x00000000


	//----- nvinfo : EIATTR_MIN_STACK_SIZE
	.align		4
.L_7:
        /*0024*/ 	.byte	0x04, 0x12
        /*0026*/ 	.short	(.L_9 - .L_8)
	.align		4
.L_8:
        /*0028*/ 	.word	index@(triton_poi_fused__native_batch_norm_legit_no_training_leaky_relu_9)
        /*002c*/ 	.word	0x00000000
.L_9:


//--------------------- .nv.info.triton_poi_fused__native_batch_norm_legit_no_training_leaky_relu_9 --------------------------
	.section	.nv.info.triton_poi_fused__native_batch_norm_legit_no_training_leaky_relu_9,"",@"SHT_CUDA_INFO"
	.sectionflags	@""
	.align	4


	//----- nvinfo : EIATTR_CUDA_API_VERSION
	.align		4
        /*0000*/ 	.byte	0x04, 0x37
        /*0002*/ 	.short	(.L_11 - .L_10)
.L_10:
        /*0004*/ 	.word	0x0000007c


	//----- nvinfo : EIATTR_KPARAM_INFO
	.align		4
.L_11:
        /*0008*/ 	.byte	0x04, 0x17
        /*000a*/ 	.short	(.L_13 - .L_12)
.L_12:
        /*000c*/ 	.word	0x00000000
        /*0010*/ 	.short	0x0006
        /*0012*/ 	.short	0x0030
        /*0014*/ 	.byte	0x00, 0xf0, 0x11, 0x00


	//----- nvinfo : EIATTR_KPARAM_INFO
	.align		4
.L_13:
        /*0018*/ 	.byte	0x04, 0x17
        /*001a*/ 	.short	(.L_15 - .L_14)
.L_14:
        /*001c*/ 	.word	0x00000000
        /*0020*/ 	.short	0x0005
        /*0022*/ 	.short	0x0028
        /*0024*/ 	.byte	0x00, 0xf4, 0x21, 0x00


	//----- nvinfo : EIATTR_KPARAM_INFO
	.align		4
.L_15:
        /*0028*/ 	.byte	0x04, 0x17
        /*002a*/ 	.short	(.L_17 - .L_16)
.L_16:
        /*002c*/ 	.word	0x00000000
        /*0030*/ 	.short	0x0004
        /*0032*/ 	.short	0x0020
        /*0034*/ 	.byte	0x00, 0xf4, 0x21, 0x00


	//----- nvinfo : EIATTR_KPARAM_INFO
	.align		4
.L_17:
        /*0038*/ 	.byte	0x04, 0x17
        /*003a*/ 	.short	(.L_19 - .L_18)
.L_18:
        /*003c*/ 	.word	0x00000000
        /*0040*/ 	.short	0x0003
        /*0042*/ 	.short	0x0018
        /*0044*/ 	.byte	0x00, 0xf4, 0x21, 0x00


	//----- nvinfo : EIATTR_KPARAM_INFO
	.align		4
.L_19:
        /*0048*/ 	.byte	0x04, 0x17
        /*004a*/ 	.short	(.L_21 - .L_20)
.L_20:
        /*004c*/ 	.word	0x00000000
        /*0050*/ 	.short	0x0002
        /*0052*/ 	.short	0x0010
        /*0054*/ 	.byte	0x00, 0xf4, 0x21, 0x00


	//----- nvinfo : EIATTR_KPARAM_INFO
	.align		4
.L_21:
        /*0058*/ 	.byte	0x04, 0x17
        /*005a*/ 	.short	(.L_23 - .L_22)
.L_22:
        /*005c*/ 	.word	0x00000000
        /*0060*/ 	.short	0x0001
        /*0062*/ 	.short	0x0008
        /*0064*/ 	.byte	0x00, 0xf4, 0x21, 0x00


	//----- nvinfo : EIATTR_KPARAM_INFO
	.align		4
.L_23:
        /*0068*/ 	.byte	0x04, 0x17
        /*006a*/ 	.short	(.L_25 - .L_24)
.L_24:
        /*006c*/ 	.word	0x00000000
        /*0070*/ 	.short	0x0000
        /*0072*/ 	.short	0x0000
        /*0074*/ 	.byte	0x00, 0xf4, 0x21, 0x00


	//----- nvinfo : EIATTR_SPARSE_MMA_MASK
	.align		4
.L_25:
        /*0078*/ 	.byte	0x03, 0x50
        /*007a*/ 	.short	0x0000


	//----- nvinfo : EIATTR_MAXREG_COUNT
	.align		4
        /*007c*/ 	.byte	0x03, 0x1b
        /*007e*/ 	.short	0x00ff


	//----- nvinfo : EIATTR_EXIT_INSTR_OFFSETS
	.align		4
        /*0080*/ 	.byte	0x04, 0x1c
        /*0082*/ 	.short	(.L_27 - .L_26)


	//   ....[0]....
.L_26:
        /*0084*/ 	.word	0x00000710


	//----- nvinfo : EIATTR_REQNTID
	.align		4
.L_27:
        /*0088*/ 	.byte	0x04, 0x10
        /*008a*/ 	.short	(.L_29 - .L_28)
.L_28:
        /*008c*/ 	.word	0x00000080
        /*0090*/ 	.word	0x00000001
        /*0094*/ 	.word	0x00000001


	//----- nvinfo : EIATTR_CBANK_PARAM_SIZE
	.align		4
.L_29:
        /*0098*/ 	.byte	0x03, 0x19
        /*009a*/ 	.short	0x0034


	//----- nvinfo : EIATTR_PARAM_CBANK
	.align		4
        /*009c*/ 	.byte	0x04, 0x0a
        /*009e*/ 	.short	(.L_31 - .L_30)
	.align		4
.L_30:
        /*00a0*/ 	.word	index@(.nv.constant0.triton_poi_fused__native_batch_norm_legit_no_training_leaky_relu_9)
        /*00a4*/ 	.short	0x0210
        /*00a6*/ 	.short	0x0034


	//----- nvinfo : EIATTR_SW_WAR
	.align		4
.L_31:
        /*00a8*/ 	.byte	0x04, 0x36
        /*00aa*/ 	.short	(.L_33 - .L_32)
.L_32:
        /*00ac*/ 	.word	0x00000008
.L_33:


//--------------------- .nv.callgraph             --------------------------
	.section	.nv.callgraph,"",@"SHT_CUDA_CALLGRAPH"
	.align	4
	.sectionentsize	8
	.align		4
        /*0000*/ 	.word	0x00000000
	.align		4
        /*0004*/ 	.word	0xffffffff
	.align		4
        /*0008*/ 	.word	0x00000000
	.align		4
        /*000c*/ 	.word	0xfffffffe
	.align		4
        /*0010*/ 	.word	0x00000000
	.align		4
        /*0014*/ 	.word	0xfffffffd
	.align		4
        /*0018*/ 	.word	0x00000000
	.align		4
        /*001c*/ 	.word	0xfffffffc


//--------------------- .nv.constant4             --------------------------
	.section	.nv.constant4,"a",@progbits
	.align	8
	.align		8
.nv.constant4:
        /*0000*/ 	.dword	_$_str
	.align		8
        /*0008*/ 	.dword	_$_str_$_2


//--------------------- .text.triton_poi_fused__native_batch_norm_legit_no_training_leaky_relu_9 --------------------------
	.section	.text.triton_poi_fused__native_batch_norm_legit_no_training_leaky_relu_9,"ax",@progbits
	.align	128
        .global         triton_poi_fused__native_batch_norm_legit_no_training_leaky_relu_9
        .type           triton_poi_fused__native_batch_norm_legit_no_training_leaky_relu_9,@function
        .size           triton_poi_fused__native_batch_norm_legit_no_training_leaky_relu_9,(.L_x_1 - triton_poi_fused__native_batch_norm_legit_no_training_leaky_relu_9)
        .other          triton_poi_fused__native_batch_norm_legit_no_training_leaky_relu_9,@"STO_CUDA_ENTRY STV_DEFAULT"
triton_poi_fused__native_batch_norm_legit_no_training_leaky_relu_9:
.text.triton_poi_fused__native_batch_norm_legit_no_training_leaky_relu_9:
[----:B------:R-:W-:Y:S01]  /*0000*/  LDC R1, c[0x0][0x28] ;  /* 0x00000a00ff017b82 */ /* 0x000fe20000000800 */
[----:B------:R-:W1:Y:S07]  /*0010*/  S2R R0, SR_TID.X ;  /* 0x0000000000007919 */ /* 0x000e6e0000002100 */
[----:B------:R-:W2:Y:S01]  /*0020*/  LDC.64 R4, c[0x0][0x228] ;  /* 0x00008a00ff047b82 */ /* 0x000ea20000000a00 */
[----:B------:R-:W-:Y:S01]  /*0030*/  ULDC.64 UR4, c[0x0][0x208] ;  /* 0x0000820000047ab9 */ /* 0x000fe20000000a00 */
[----:B------:R-:W3:Y:S06]  /*0040*/  S2R R7, SR_CTAID.X ;  /* 0x0000000000077919 */ /* 0x000eec0000002500 */
[----:B------:R-:W4:Y:S08]  /*0050*/  LDC.64 R16, c[0x0][0x220] ;  /* 0x00008800ff107b82 */ /* 0x000f300000000a00 */
[----:B------:R-:W5:Y:S08]  /*0060*/  LDC.64 R22, c[0x0][0x218] ;  /* 0x00008600ff167b82 */ /* 0x000f700000000a00 */
[----:B------:R-:W5:Y:S01]  /*0070*/  LDC.64 R20, c[0x0][0x230] ;  /* 0x00008c00ff147b82 */ /* 0x000f620000000a00 */
[----:B-1----:R-:W-:-:S07]  /*0080*/  SHF.L.U32 R0, R0, 0x2, RZ ;  /* 0x0000000200007819 */ /* 0x002fce00000006ff */
[----:B------:R-:W1:Y:S01]  /*0090*/  LDC.64 R8, c[0x0][0x238] ;  /* 0x00008e00ff087b82 */ /* 0x000e620000000a00 */
[----:B---3--:R-:W-:Y:S02]  /*00a0*/  SHF.R.S32.HI R3, RZ, 0x15, R7 ;  /* 0x00000015ff037819 */ /* 0x008fe40000011407 */
[----:B------:R-:W-:Y:S02]  /*00b0*/  LOP3.LUT R0, R0, 0x1fc, RZ, 0xc0, !PT ;  /* 0x000001fc00007812 */ /* 0x000fe400078ec0ff */
[----:B------:R-:W-:Y:S02]  /*00c0*/  SGXT R3, R3, 0x1 ;  /* 0x000000010303781a */ /* 0x000fe40000000200 */
[----:B------:R-:W-:-:S04]  /*00d0*/  LEA R0, R7, R0, 0xa ;  /* 0x0000000007007211 */ /* 0x000fc800078e50ff */
[----:B------:R-:W-:-:S04]  /*00e0*/  LEA.HI R3, R3, R0, RZ, 0x5 ;  /* 0x0000000003037211 */ /* 0x000fc800078f28ff */
[----:B------:R-:W-:-:S04]  /*00f0*/  LOP3.LUT R3, R3, 0xffffffe0, RZ, 0xc0, !PT ;  /* 0xffffffe003037812 */ /* 0x000fc800078ec0ff */
[----:B------:R-:W-:-:S05]  /*0100*/  IADD3 R24, R0, -R3, RZ ;  /* 0x8000000300187210 */ /* 0x000fca0007ffe0ff */
[----:B--2---:R-:W-:-:S06]  /*0110*/  IMAD.WIDE R4, R24, 0x4, R4 ;  /* 0x0000000418047825 */ /* 0x004fcc00078e0204 */
[----:B------:R-:W2:Y:S01]  /*0120*/  LDG.E.EL.128 R4, desc[UR4][R4.64] ;  /* 0x0000000404047981 */ /* 0x000ea2000c2e1d00 */
[----:B----4-:R-:W-:-:S04]  /*0130*/  IMAD.WIDE R16, R24, 0x4, R16 ;  /* 0x0000000418107825 */ /* 0x010fc800078e0210 */
[----:B-----5:R-:W-:Y:S02]  /*0140*/  IMAD.WIDE R22, R0, 0x4, R22 ;  /* 0x0000000400167825 */ /* 0x020fe400078e0216 */
[----:B------:R-:W3:Y:S02]  /*0150*/  LDG.E.EL.128 R16, desc[UR4][R16.64] ;  /* 0x0000000410107981 */ /* 0x000ee4000c2e1d00 */
[C---:B0-----:R-:W-:Y:S02]  /*0160*/  IMAD.WIDE R20, R24.reuse, 0x4, R20 ;  /* 0x0000000418147825 */ /* 0x041fe400078e0214 */
[----:B------:R-:W3:Y:S02]  /*0170*/  LDG.E.128 R12, desc[UR4][R22.64+0x800] ;  /* 0x00080004160c7981 */ /* 0x000ee4000c1e1d00 */
[----:B-1----:R-:W-:-:S04]  /*0180*/  IMAD.WIDE R24, R24, 0x4, R8 ;  /* 0x0000000418187825 */ /* 0x002fc800078e0208 */
[----:B--2---:R-:W-:Y:S01]  /*0190*/  FADD R2, R4, 9.9999997473787516356e-06 ;  /* 0x3727c5ac04027421 */ /* 0x004fe20000000000 */
[----:B------:R-:W-:Y:S01]  /*01a0*/  FADD R3, R5, 9.9999997473787516356e-06 ;  /* 0x3727c5ac05037421 */ /* 0x000fe20000000000 */
[----:B------:R-:W-:Y:S02]  /*01b0*/  FADD R6, R6, 9.9999997473787516356e-06 ;  /* 0x3727c5ac06067421 */ /* 0x000fe40000000000 */
[----:B------:R0:W1:Y:S08]  /*01c0*/  MUFU.SQRT R10, R2 ;  /* 0x00000002000a7308 */ /* 0x0000700000002000 */
[----:B------:R-:W2:Y:S01]  /*01d0*/  MUFU.SQRT R26, R3 ;  /* 0x00000003001a7308 */ /* 0x000ea20000002000 */
[----:B0-----:R-:W-:Y:S01]  /*01e0*/  HFMA2.MMA R2, -RZ, RZ, 1.625, 0 ;  /* 0x3e800000ff027435 */ /* 0x001fe200000001ff */
[----:B-1----:R-:W-:-:S06]  /*01f0*/  FSETP.GT.AND P0, PT, R10, 8.50705917302346158658e+37, PT ;  /* 0x7e8000000a00780b */ /* 0x002fcc0003f04000 */
[----:B------:R-:W0:Y:S01]  /*0200*/  MUFU.SQRT R6, R6 ;  /* 0x0000000600067308 */ /* 0x000e220000002000 */
[----:B------:R-:W-:Y:S02]  /*0210*/  FSETP.GEU.AND P3, PT, R10, 1.175494350822287508e-38, PT ;  /* 0x008000000a00780b */ /* 0x000fe40003f6e000 */
[C---:B--2---:R-:W-:Y:S02]  /*0220*/  FSETP.GT.AND P1, PT, R26.reuse, 8.50705917302346158658e+37, PT ;  /* 0x7e8000001a00780b */ /* 0x044fe40003f24000 */
[----:B------:R-:W-:Y:S02]  /*0230*/  FSETP.GEU.AND P4, PT, R26, 1.175494350822287508e-38, PT ;  /* 0x008000001a00780b */ /* 0x000fe40003f8e000 */
[----:B------:R-:W-:Y:S01]  /*0240*/  @P0 FMUL R10, R10, 0.25 ;  /* 0x3e8000000a0a0820 */ /* 0x000fe20000400000 */
[----:B0-----:R-:W-:-:S06]  /*0250*/  FSETP.GT.AND P2, PT, R6, 8.50705917302346158658e+37, PT ;  /* 0x7e8000000600780b */ /* 0x001fcc0003f44000 */
[----:B------:R-:W-:Y:S01]  /*0260*/  @!P3 FMUL R10, R10, 16777216 ;  /* 0x4b8000000a0ab820 */ /* 0x000fe20000400000 */
[----:B------:R-:W-:Y:S01]  /*0270*/  FSETP.GEU.AND P5, PT, R6, 1.175494350822287508e-38, PT ;  /* 0x008000000600780b */ /* 0x000fe20003fae000 */
[----:B------:R-:W-:Y:S02]  /*0280*/  @P1 FMUL R26, R26, 0.25 ;  /* 0x3e8000001a1a1820 */ /* 0x000fe40000400000 */
[----:B------:R0:W-:Y:S02]  /*0290*/  MUFU.RCP R3, R10 ;  /* 0x0000000a00037308 */ /* 0x0001e40000001000 */
[----:B------:R-:W-:Y:S01]  /*02a0*/  @!P4 FMUL R26, R26, 16777216 ;  /* 0x4b8000001a1ac820 */ /* 0x000fe20000400000 */
[----:B------:R-:W-:Y:S01]  /*02b0*/  FSEL R27, R2, 1, P1 ;  /* 0x3f800000021b7808 */ /* 0x000fe20000800000 */
[----:B------:R-:W-:-:S04]  /*02c0*/  @P2 FMUL R6, R6, 0.25 ;  /* 0x3e80000006062820 */ /* 0x000fc80000400000 */
[----:B------:R1:W2:Y:S01]  /*02d0*/  MUFU.RCP R4, R26 ;  /* 0x0000001a00047308 */ /* 0x0002a20000001000 */
[----:B0-----:R-:W4:Y:S01]  /*02e0*/  LDG.E.128 R8, desc[UR4][R22.64] ;  /* 0x0000000416087981 */ /* 0x001f22000c1e1d00 */
[----:B------:R-:W-:Y:S01]  /*02f0*/  @!P4 FMUL R27, R27, 16777216 ;  /* 0x4b8000001b1bc820 */ /* 0x000fe20000400000 */
[----:B------:R-:W-:Y:S01]  /*0300*/  @!P5 FMUL R6, R6, 16777216 ;  /* 0x4b8000000606d820 */ /* 0x000fe20000400000 */
[----:B------:R-:W-:-:S04]  /*0310*/  FADD R7, R7, 9.9999997473787516356e-06 ;  /* 0x3727c5ac07077421 */ /* 0x000fc80000000000 */
[----:B------:R-:W-:Y:S01]  /*0320*/  MUFU.RCP R5, R6 ;  /* 0x0000000600057308 */ /* 0x000fe20000001000 */
[----:B-1----:R-:W-:Y:S01]  /*0330*/  FSEL R26, R2, 1, P0 ;  /* 0x3f800000021a7808 */ /* 0x002fe20000000000 */
[----:B------:R-:W5:Y:S04]  /*0340*/  LDG.E.EL.128 R20, desc[UR4][R20.64] ;  /* 0x0000000414147981 */ /* 0x000f68000c2e1d00 */
[----:B------:R-:W-:Y:S01]  /*0350*/  @!P3 FMUL R26, R26, 16777216 ;  /* 0x4b8000001a1ab820 */ /* 0x000fe20000400000 */
[----:B--2---:R-:W-:-:S03]  /*0360*/  FMUL R4, R4, R27 ;  /* 0x0000001b04047220 */ /* 0x004fc60000400000 */
[----:B------:R-:W-:Y:S02]  /*0370*/  FMUL R3, R3, R26 ;  /* 0x0000001a03037220 */ /* 0x000fe40000400000 */
[----:B------:R-:W5:Y:S01]  /*0380*/  LDG.E.EL.128 R24, desc[UR4][R24.64] ;  /* 0x0000000418187981 */ /* 0x000f62000c2e1d00 */
[----:B------:R-:W0:Y:S02]  /*0390*/  MUFU.SQRT R6, R7 ;  /* 0x0000000700067308 */ /* 0x000e240000002000 */
[C---:B0-----:R-:W-:Y:S02]  /*03a0*/  FSETP.GT.AND P0, PT, R6.reuse, 8.50705917302346158658e+37, PT ;  /* 0x7e8000000600780b */ /* 0x041fe40003f04000 */
[----:B------:R-:W-:-:S11]  /*03b0*/  FSETP.GEU.AND P1, PT, R6, 1.175494350822287508e-38, PT ;  /* 0x008000000600780b */ /* 0x000fd60003f2e000 */
[----:B------:R-:W-:-:S04]  /*03c0*/  @P0 FMUL R6, R6, 0.25 ;  /* 0x3e80000006060820 */ /* 0x000fc80000400000 */
[----:B------:R-:W-:-:S06]  /*03d0*/  @!P1 FMUL R6, R6, 16777216 ;  /* 0x4b80000006069820 */ /* 0x000fcc0000400000 */
[----:B------:R-:W0:Y:S01]  /*03e0*/  MUFU.RCP R6, R6 ;  /* 0x0000000600067308 */ /* 0x000e220000001000 */
[C---:B------:R-:W-:Y:S02]  /*03f0*/  FSEL R29, R2.reuse, 1, P0 ;  /* 0x3f800000021d7808 */ /* 0x040fe40000000000 */
[----:B------:R-:W-:-:S03]  /*0400*/  FSEL R28, R2, 1, P2 ;  /* 0x3f800000021c7808 */ /* 0x000fc60001000000 */
[----:B------:R-:W-:Y:S01]  /*0410*/  @!P1 FMUL R29, R29, 16777216 ;  /* 0x4b8000001d1d9820 */ /* 0x000fe20000400000 */
[----:B---3--:R-:W-:Y:S01]  /*0420*/  FADD R15, R15, -R19 ;  /* 0x800000130f0f7221 */ /* 0x008fe20000000000 */
[----:B------:R-:W-:Y:S02]  /*0430*/  FADD R12, R12, -R16 ;  /* 0x800000100c0c7221 */ /* 0x000fe40000000000 */
[----:B0-----:R-:W-:Y:S01]  /*0440*/  FMUL R2, R6, R29 ;  /* 0x0000001d06027220 */ /* 0x001fe20000400000 */
[----:B------:R-:W-:Y:S01]  /*0450*/  @!P5 FMUL R28, R28, 16777216 ;  /* 0x4b8000001c1cd820 */ /* 0x000fe20000400000 */
[----:B------:R-:W-:Y:S01]  /*0460*/  FADD R14, R14, -R18 ;  /* 0x800000120e0e7221 */ /* 0x000fe20000000000 */
[----:B------:R-:W-:Y:S02]  /*0470*/  FADD R13, R13, -R17 ;  /* 0x800000110d0d7221 */ /* 0x000fe40000000000 */
[----:B------:R-:W-:Y:S01]  /*0480*/  FMUL R5, R5, R28 ;  /* 0x0000001c05057220 */ /* 0x000fe20000400000 */
[----:B----4-:R-:W-:Y:S01]  /*0490*/  FADD R11, R11, -R19 ;  /* 0x800000130b0b7221 */ /* 0x010fe20000000000 */
[----:B------:R-:W-:Y:S01]  /*04a0*/  FADD R8, R8, -R16 ;  /* 0x8000001008087221 */ /* 0x000fe20000000000 */
[----:B------:R-:W-:-:S02]  /*04b0*/  FADD R16, R10, -R18 ;  /* 0x800000120a107221 */ /* 0x000fc40000000000 */
[C---:B------:R-:W-:Y:S01]  /*04c0*/  FMUL R10, R2.reuse, R11 ;  /* 0x0000000b020a7220 */ /* 0x040fe20000400000 */
[----:B------:R-:W-:Y:S01]  /*04d0*/  FMUL R2, R2, R15 ;  /* 0x0000000f02027220 */ /* 0x000fe20000400000 */
[----:B------:R-:W-:Y:S01]  /*04e0*/  FADD R9, R9, -R17 ;  /* 0x8000001109097221 */ /* 0x000fe20000000000 */
[C---:B------:R-:W-:Y:S01]  /*04f0*/  FMUL R17, R3.reuse, R8 ;  /* 0x0000000803117220 */ /* 0x040fe20000400000 */
[----:B------:R-:W-:Y:S01]  /*0500*/  FMUL R11, R3, R12 ;  /* 0x0000000c030b7220 */ /* 0x000fe20000400000 */
[C---:B------:R-:W-:Y:S01]  /*0510*/  FMUL R15, R5.reuse, R16 ;  /* 0x00000010050f7220 */ /* 0x040fe20000400000 */
[----:B------:R-:W-:Y:S01]  /*0520*/  FMUL R5, R5, R14 ;  /* 0x0000000e05057220 */ /* 0x000fe20000400000 */
[--C-:B-----5:R-:W-:Y:S02]  /*0530*/  FFMA R7, R23, R2, R27.reuse ;  /* 0x0000000217077223 */ /* 0x120fe4000000001b */
[----:B------:R-:W0:Y:S03]  /*0540*/  LDC.64 R2, c[0x0][0x210] ;  /* 0x00008400ff027b82 */ /* 0x000e260000000a00 */
[----:B------:R-:W-:Y:S01]  /*0550*/  FSETP.GT.AND P6, PT, R7, RZ, PT ;  /* 0x000000ff0700720b */ /* 0x000fe20003fc4000 */
[C---:B------:R-:W-:Y:S01]  /*0560*/  FMUL R14, R4.reuse, R9 ;  /* 0x00000009040e7220 */ /* 0x040fe20000400000 */
[----:B------:R-:W-:Y:S01]  /*0570*/  FMUL R12, R4, R13 ;  /* 0x0000000d040c7220 */ /* 0x000fe20000400000 */
[----:B------:R-:W-:Y:S01]  /*0580*/  FFMA R4, R20, R11, R24 ;  /* 0x0000000b14047223 */ /* 0x000fe20000000018 */
[----:B------:R-:W-:Y:S01]  /*0590*/  FFMA R6, R22, R5, R26 ;  /* 0x0000000516067223 */ /* 0x000fe2000000001a */
[----:B------:R-:W-:Y:S01]  /*05a0*/  FFMA R11, R23, R10, R27 ;  /* 0x0000000a170b7223 */ /* 0x000fe2000000001b */
[----:B------:R-:W-:Y:S01]  /*05b0*/  FFMA R8, R20, R17, R24 ;  /* 0x0000001114087223 */ /* 0x000fe20000000018 */
[C-C-:B------:R-:W-:Y:S01]  /*05c0*/  FFMA R5, R21.reuse, R12, R25.reuse ;  /* 0x0000000c15057223 */ /* 0x140fe20000000019 */
[----:B------:R-:W-:Y:S01]  /*05d0*/  FFMA R10, R22, R15, R26 ;  /* 0x0000000f160a7223 */ /* 0x000fe2000000001a */
[----:B------:R-:W-:Y:S01]  /*05e0*/  FFMA R9, R21, R14, R25 ;  /* 0x0000000e15097223 */ /* 0x000fe20000000019 */
[----:B------:R-:W-:-:S02]  /*05f0*/  FSETP.GT.AND P5, PT, R6, RZ, PT ;  /* 0x000000ff0600720b */ /* 0x000fc40003fa4000 */
[----:B------:R-:W-:Y:S01]  /*0600*/  FSETP.GT.AND P4, PT, R5, RZ, PT ;  /* 0x000000ff0500720b */ /* 0x000fe20003f84000 */
[----:B------:R-:W-:Y:S01]  /*0610*/  @!P6 FMUL R7, R7, 0.10000000149011611938 ;  /* 0x3dcccccd0707e820 */ /* 0x000fe20000400000 */
[----:B------:R-:W-:Y:S02]  /*0620*/  FSETP.GT.AND P3, PT, R11, RZ, PT ;  /* 0x000000ff0b00720b */ /* 0x000fe40003f64000 */
[----:B------:R-:W-:Y:S02]  /*0630*/  FSETP.GT.AND P2, PT, R10, RZ, PT ;  /* 0x000000ff0a00720b */ /* 0x000fe40003f44000 */
[----:B------:R-:W-:Y:S02]  /*0640*/  FSETP.GT.AND P1, PT, R9, RZ, PT ;  /* 0x000000ff0900720b */ /* 0x000fe40003f24000 */
[----:B------:R-:W-:Y:S02]  /*0650*/  FSETP.GT.AND P0, PT, R8, RZ, PT ;  /* 0x000000ff0800720b */ /* 0x000fe40003f04000 */
[----:B------:R-:W-:Y:S01]  /*0660*/  FSETP.GT.AND P6, PT, R4, RZ, PT ;  /* 0x000000ff0400720b */ /* 0x000fe20003fc4000 */
[----:B0-----:R-:W-:-:S04]  /*0670*/  IMAD.WIDE R2, R0, 0x4, R2 ;  /* 0x0000000400027825 */ /* 0x001fc800078e0202 */
[----:B------:R-:W-:Y:S01]  /*0680*/  @!P5 FMUL R6, R6, 0.10000000149011611938 ;  /* 0x3dcccccd0606d820 */ /* 0x000fe20000400000 */
[----:B------:R-:W-:Y:S01]  /*0690*/  @!P4 FMUL R5, R5, 0.10000000149011611938 ;  /* 0x3dcccccd0505c820 */ /* 0x000fe20000400000 */
[----:B------:R-:W-:Y:S01]  /*06a0*/  @!P3 FMUL R11, R11, 0.10000000149011611938 ;  /* 0x3dcccccd0b0bb820 */ /* 0x000fe20000400000 */
[----:B------:R-:W-:Y:S01]  /*06b0*/  @!P2 FMUL R10, R10, 0.10000000149011611938 ;  /* 0x3dcccccd0a0aa820 */ /* 0x000fe20000400000 */
[----:B------:R-:W-:Y:S02]  /*06c0*/  @!P1 FMUL R9, R9, 0.10000000149011611938 ;  /* 0x3dcccccd09099820 */ /* 0x000fe40000400000 */
[----:B------:R-:W-:Y:S02]  /*06d0*/  @!P0 FMUL R8, R8, 0.10000000149011611938 ;  /* 0x3dcccccd08088820 */ /* 0x000fe40000400000 */
[----:B------:R-:W-:-:S03]  /*06e0*/  @!P6 FMUL R4, R4, 0.10000000149011611938 ;  /* 0x3dcccccd0404e820 */ /* 0x000fc60000400000 */
[----:B------:R-:W-:Y:S04]  /*06f0*/  STG.E.128 desc[UR4][R2.64], R8 ;  /* 0x0000000802007986 */ /* 0x000fe8000c101d04 */
[----:B------:R-:W-:Y:S01]  /*0700*/  STG.E.128 desc[UR4][R2.64+0x800], R4 ;  /* 0x0008000402007986 */ /* 0x000fe2000c101d04 */
[----:B------:R-:W-:Y:S05]  /*0710*/  EXIT ;  /* 0x000000000000794d */ /* 0x000fea0003800000 */
.L_x_0:
[----:B------:R-:W-:-:S00]  /*0720*/  BRA `(.L_x_0) ;  /* 0xfffffffc00fc7947 */ /* 0x000fc0000383ffff */
[----:B------:R-:W-:-:S00]  /*0730*/  NOP ;  /* 0x0000000000007918 */ /* 0x000fc00000000000 */
        /* <DEDUP_REMOVED lines=12> */
.L_x_1:


//--------------------- .nv.global.init           --------------------------
	.section	.nv.global.init,"aw",@progbits
.nv.global.init:
	.type		_$_str,@object
	.size		_$_str,(_$_str_$_2 - _$_str)
_$_str:
        /*0000*/ 	.byte	0x5f, 0x5f, 0x43, 0x55, 0x44, 0x41, 0x5f, 0x46, 0x54, 0x5a, 0x00
	.type		_$_str_$_2,@object
	.size		_$_str_$_2,(.L_1 - _$_str_$_2)
_$_str_$_2:
        /*000b*/ 	.byte	0x5f, 0x5f, 0x43, 0x55, 0x44, 0x41, 0x5f, 0x50, 0x52, 0x45, 0x43, 0x5f, 0x53, 0x51, 0x52, 0x54
        /*001b*/ 	.byte	0x00
.L_1:


//--------------------- .nv.constant0.triton_poi_fused__native_batch_norm_legit_no_training_leaky_relu_9 --------------------------
	.section	.nv.constant0.triton_poi_fused__native_batch_norm_legit_no_training_leaky_relu_9,"a",@progbits
	.sectionflags	@""
	.align	4
.nv.constant0.triton_poi_fused__native_batch_norm_legit_no_training_leaky_relu_9:
	.zero		580
